//
// Generated by NVIDIA NVVM Compiler
//
// Compiler Build ID: CL-36424714
// Cuda compilation tools, release 13.0, V13.0.88
// Based on NVVM 20.0.0
//

.version 9.0
.target sm_100
.address_size 64

	// .globl	_Z14renderTrianglePfii
.const .align 4 .b8 vertexData[96] = {0, 0, 0, 0, 0, 0, 128, 63, 0, 0, 0, 0, 0, 0, 128, 63, 0, 0, 128, 63, 0, 0, 0, 0, 0, 0, 0, 0, 0, 0, 128, 63, 0, 0, 128, 191, 0, 0, 128, 191, 0, 0, 0, 0, 0, 0, 128, 63, 0, 0, 0, 0, 0, 0, 128, 63, 0, 0, 0, 0, 0, 0, 128, 63, 0, 0, 128, 63, 0, 0, 128, 191, 0, 0, 0, 0, 0, 0, 128, 63, 0, 0, 0, 0, 0, 0, 0, 0, 0, 0, 128, 63, 0, 0, 128, 63};

.visible .entry _Z14renderTrianglePfii(
	.param .u64 .ptr .align 1 _Z14renderTrianglePfii_param_0,
	.param .u32 _Z14renderTrianglePfii_param_1,
	.param .u32 _Z14renderTrianglePfii_param_2
)
{
	.reg .pred 	%p<9>;
	.reg .b32 	%r<17>;
	.reg .b32 	%f<38>;
	.reg .b64 	%rd<5>;

	ld.param.u64 	%rd1, [_Z14renderTrianglePfii_param_0];
	ld.param.u32 	%r3, [_Z14renderTrianglePfii_param_1];
	ld.param.u32 	%r5, [_Z14renderTrianglePfii_param_2];
	mov.u32 	%r6, %ctaid.x;
	mov.u32 	%r7, %ntid.x;
	mov.u32 	%r8, %tid.x;
	mad.lo.s32 	%r1, %r6, %r7, %r8;
	mov.u32 	%r9, %ctaid.y;
	mov.u32 	%r10, %ntid.y;
	mov.u32 	%r11, %tid.y;
	mad.lo.s32 	%r12, %r9, %r10, %r11;
	setp.ge.s32 	%p1, %r1, %r3;
	setp.ge.s32 	%p2, %r12, %r5;
	or.pred  	%p3, %p1, %p2;
	@%p3 bra 	$L__BB0_3;
	cvt.rn.f32.s32 	%f1, %r1;
	cvt.rn.f32.s32 	%f2, %r3;
	div.rn.f32 	%f3, %f1, %f2;
	fma.rn.f32 	%f4, %f3, 0f40000000, 0fBF800000;
	cvt.rn.f32.u32 	%f5, %r12;
	cvt.rn.f32.u32 	%f6, %r5;
	div.rn.f32 	%f7, %f5, %f6;
	fma.rn.f32 	%f8, %f7, 0f40000000, 0fBF800000;
	ld.const.f32 	%f9, [vertexData];
	ld.const.f32 	%f10, [vertexData+4];
	ld.const.f32 	%f11, [vertexData+32];
	ld.const.f32 	%f12, [vertexData+36];
	ld.const.f32 	%f13, [vertexData+64];
	ld.const.f32 	%f14, [vertexData+68];
	sub.f32 	%f15, %f4, %f11;
	sub.f32 	%f16, %f14, %f12;
	mul.f32 	%f17, %f15, %f16;
	sub.f32 	%f18, %f8, %f12;
	sub.f32 	%f19, %f13, %f11;
	mul.f32 	%f20, %f18, %f19;
	sub.f32 	%f21, %f17, %f20;
	sub.f32 	%f22, %f4, %f13;
	sub.f32 	%f23, %f10, %f14;
	mul.f32 	%f24, %f22, %f23;
	sub.f32 	%f25, %f8, %f14;
	sub.f32 	%f26, %f9, %f13;
	mul.f32 	%f27, %f26, %f25;
	sub.f32 	%f28, %f24, %f27;
	sub.f32 	%f30, %f4, %f9;
	sub.f32 	%f31, %f12, %f10;
	mul.f32 	%f32, %f30, %f31;
	sub.f32 	%f33, %f8, %f10;
	sub.f32 	%f34, %f11, %f9;
	mul.f32 	%f35, %f33, %f34;
	sub.f32 	%f36, %f32, %f35;
	setp.ltu.f32 	%p4, %f21, 0f00000000;
	setp.ltu.f32 	%p5, %f28, 0f00000000;
	or.pred  	%p6, %p4, %p5;
	setp.ltu.f32 	%p7, %f36, 0f00000000;
	or.pred  	%p8, %p6, %p7;
	@%p8 bra 	$L__BB0_3;
	mad.lo.s32 	%r13, %r3, %r12, %r1;
	shl.b32 	%r14, %r13, 2;
	cvta.to.global.u64 	%rd2, %rd1;
	mul.wide.s32 	%rd3, %r14, 4;
	add.s64 	%rd4, %rd2, %rd3;
	mov.b32 	%r15, 1065353216;
	st.global.u32 	[%rd4], %r15;
	mov.b32 	%r16, 0;
	st.global.u32 	[%rd4+4], %r16;
	st.global.u32 	[%rd4+8], %r16;
	st.global.u32 	[%rd4+12], %r15;
$L__BB0_3:
	ret;

}


// ===== COMPILED SASS (sm_100) =====

	.target	sm_100

	.elftype	@"ET_EXEC"


//--------------------- .note.nv.tkinfo           --------------------------
	.section	.note.nv.tkinfo,"",@"SHT_NOTE"
	.sectionflags	@"SHF_NOTE_NV_TKINFO"
	.tkinfo
        /*0018*/ 	.word	0x00000002
        /*0030*/ 	.string	""
        /*0030*/ 	.string	"ptxas"
        /*0030*/ 	.string	"Cuda compilation tools, release 13.0, V13.0.88"
        /*0030*/ 	.string	"Build cuda_13.0.r13.0/compiler.36424714_0"
        /*0030*/ 	.string	"-arch sm_100 -m 64 "



//--------------------- .note.nv.cuinfo           --------------------------
	.section	.note.nv.cuinfo,"",@"SHT_NOTE"
	.sectionflags	@"SHF_NOTE_NV_CUINFO"
        /*0018*/ 	.short	0x0002
        /*001a*/ 	.short	0x0064
        /*001c*/ 	.short	0x0082
	.zero		2


//--------------------- .nv.info                  --------------------------
	.section	.nv.info,"",@"SHT_CUDA_INFO"
	.align	4


	//----- nvinfo : EIATTR_REGCOUNT
	.align		4
        /*0000*/ 	.byte	0x04, 0x2f
        /*0002*/ 	.short	(.L_2 - .L_1)
	.align		4
.L_1:
        /*0004*/ 	.word	index@(_Z14renderTrianglePfii)
        /*0008*/ 	.word	0x00000014


	//----- nvinfo : EIATTR_FRAME_SIZE
	.align		4
.L_2:
        /*000c*/ 	.byte	0x04, 0x11
        /*000e*/ 	.short	(.L_4 - .L_3)
	.align		4
.L_3:
        /*0010*/ 	.word	index@($__internal_0_$__cuda_sm3x_div_rn_noftz_f32_slowpath)
        /*0014*/ 	.word	0x00000000


	//----- nvinfo : EIATTR_FRAME_SIZE
	.align		4
.L_4:
        /*0018*/ 	.byte	0x04, 0x11
        /*001a*/ 	.short	(.L_6 - .L_5)
	.align		4
.L_5:
        /*001c*/ 	.word	index@(_Z14renderTrianglePfii)
        /*0020*/ 	.word	0x00000000


	//----- nvinfo : EIATTR_MIN_STACK_SIZE
	.align		4
.L_6:
        /*0024*/ 	.byte	0x04, 0x12
        /*0026*/ 	.short	(.L_8 - .L_7)
	.align		4
.L_7:
        /*0028*/ 	.word	index@(_Z14renderTrianglePfii)
        /*002c*/ 	.word	0x00000000
.L_8:


//--------------------- .nv.compat                --------------------------
	.section	.nv.compat,"",@"SHT_CUDA_COMPAT_INFO"
	.align	4
        /*0000*/ 	.byte	0x02, 0x09, 0x00, 0x00, 0x02, 0x02, 0x01, 0x00, 0x02, 0x05, 0x05, 0x00, 0x03, 0x07, 0x01, 0x01
        /*0010*/ 	.byte	0x02, 0x03, 0x00, 0x00, 0x02, 0x06, 0x01, 0x00, 0x04, 0x0b, 0x08, 0x00, 0x01, 0x00, 0x00, 0x00
        /*0020*/ 	.byte	0x00, 0x00, 0x00, 0x00


//--------------------- .nv.info._Z14renderTrianglePfii --------------------------
	.section	.nv.info._Z14renderTrianglePfii,"",@"SHT_CUDA_INFO"
	.sectionflags	@""
	.align	4


	//----- nvinfo : EIATTR_CUDA_API_VERSION
	.align		4
        /*0000*/ 	.byte	0x04, 0x37
        /*0002*/ 	.short	(.L_10 - .L_9)
.L_9:
        /*0004*/ 	.word	0x00000082


	//----- nvinfo : EIATTR_KPARAM_INFO
	.align		4
.L_10:
        /*0008*/ 	.byte	0x04, 0x17
        /*000a*/ 	.short	(.L_12 - .L_11)
.L_11:
        /*000c*/ 	.word	0x00000000
        /*0010*/ 	.short	0x0002
        /*0012*/ 	.short	0x000c
        /*0014*/ 	.byte	0x00, 0xf0, 0x11, 0x00


	//----- nvinfo : EIATTR_KPARAM_INFO
	.align		4
.L_12:
        /*0018*/ 	.byte	0x04, 0x17
        /*001a*/ 	.short	(.L_14 - .L_13)
.L_13:
        /*001c*/ 	.word	0x00000000
        /*0020*/ 	.short	0x0001
        /*0022*/ 	.short	0x0008
        /*0024*/ 	.byte	0x00, 0xf0, 0x11, 0x00


	//----- nvinfo : EIATTR_KPARAM_INFO
	.align		4
.L_14:
        /*0028*/ 	.byte	0x04, 0x17
        /*002a*/ 	.short	(.L_16 - .L_15)
.L_15:
        /*002c*/ 	.word	0x00000000
        /*0030*/ 	.short	0x0000
        /*0032*/ 	.short	0x0000
        /*0034*/ 	.byte	0x00, 0xf5, 0x21, 0x00


	//----- nvinfo : EIATTR_SPARSE_MMA_MASK
	.align		4
.L_16:
        /*0038*/ 	.byte	0x03, 0x50
        /*003a*/ 	.short	0x0000


	//----- nvinfo : EIATTR_MAXREG_COUNT
	.align		4
        /*003c*/ 	.byte	0x03, 0x1b
        /*003e*/ 	.short	0x00ff


	//----- nvinfo : EIATTR_MERCURY_ISA_VERSION
	.align		4
        /*0040*/ 	.byte	0x03, 0x5f
        /*0042*/ 	.short	0x0101


	//----- nvinfo : EIATTR_VRC_CTA_INIT_COUNT
	.align		4
        /*0044*/ 	.byte	0x02, 0x4a
	.zero		1
	.zero		1


	//----- nvinfo : EIATTR_EXIT_INSTR_OFFSETS
	.align		4
        /*0048*/ 	.byte	0x04, 0x1c
        /*004a*/ 	.short	(.L_18 - .L_17)


	//   ....[0]....
.L_17:
        /*004c*/ 	.word	0x000000c0


	//   ....[1]....
        /*0050*/ 	.word	0x00000480


	//   ....[2]....
        /*0054*/ 	.word	0x00000540


	//----- nvinfo : EIATTR_CRS_STACK_SIZE
	.align		4
.L_18:
        /*0058*/ 	.byte	0x04, 0x1e
        /*005a*/ 	.short	(.L_20 - .L_19)
.L_19:
        /*005c*/ 	.word	0x00000000


	//----- nvinfo : EIATTR_CBANK_PARAM_SIZE
	.align		4
.L_20:
        /*0060*/ 	.byte	0x03, 0x19
        /*0062*/ 	.short	0x0010


	//----- nvinfo : EIATTR_PARAM_CBANK
	.align		4
        /*0064*/ 	.byte	0x04, 0x0a
        /*0066*/ 	.short	(.L_22 - .L_21)
	.align		4
.L_21:
        /*0068*/ 	.word	index@(.nv.constant0._Z14renderTrianglePfii)
        /*006c*/ 	.short	0x0380
        /*006e*/ 	.short	0x0010


	//----- nvinfo : EIATTR_SW_WAR
	.align		4
.L_22:
        /*0070*/ 	.byte	0x04, 0x36
        /*0072*/ 	.short	(.L_24 - .L_23)
.L_23:
        /*0074*/ 	.word	0x00000008
.L_24:


//--------------------- .nv.callgraph             --------------------------
	.section	.nv.callgraph,"",@"SHT_CUDA_CALLGRAPH"
	.align	4
	.sectionentsize	8
	.align		4
        /*0000*/ 	.word	0x00000000
	.align		4
        /*0004*/ 	.word	0xffffffff
	.align		4
        /*0008*/ 	.word	0x00000000
	.align		4
        /*000c*/ 	.word	0xfffffffe
	.align		4
        /*0010*/ 	.word	0x00000000
	.align		4
        /*0014*/ 	.word	0xfffffffd
	.align		4
        /*0018*/ 	.word	0x00000000
	.align		4
        /*001c*/ 	.word	0xfffffffc


//--------------------- .nv.constant3             --------------------------
	.section	.nv.constant3,"a",@progbits
	.align	4
.nv.constant3:
	.type		vertexData,@object
	.size		vertexData,(.L_0 - vertexData)
vertexData:
        /*0000*/ 	.byte	0x00, 0x00, 0x00, 0x00, 0x00, 0x00, 0x80, 0x3f, 0x00, 0x00, 0x00, 0x00, 0x00, 0x00, 0x80, 0x3f
        /*0010*/ 	.byte	0x00, 0x00, 0x80, 0x3f, 0x00, 0x00, 0x00, 0x00, 0x00, 0x00, 0x00, 0x00, 0x00, 0x00, 0x80, 0x3f
        /*0020*/ 	.byte	0x00, 0x00, 0x80, 0xbf, 0x00, 0x00, 0x80, 0xbf, 0x00, 0x00, 0x00, 0x00, 0x00, 0x00, 0x80, 0x3f
        /*0030*/ 	.byte	0x00, 0x00, 0x00, 0x00, 0x00, 0x00, 0x80, 0x3f, 0x00, 0x00, 0x00, 0x00, 0x00, 0x00, 0x80, 0x3f
        /*0040*/ 	.byte	0x00, 0x00, 0x80, 0x3f, 0x00, 0x00, 0x80, 0xbf, 0x00, 0x00, 0x00, 0x00, 0x00, 0x00, 0x80, 0x3f
        /*0050*/ 	.byte	0x00, 0x00, 0x00, 0x00, 0x00, 0x00, 0x00, 0x00, 0x00, 0x00, 0x80, 0x3f, 0x00, 0x00, 0x80, 0x3f
.L_0:


//--------------------- .text._Z14renderTrianglePfii --------------------------
	.section	.text._Z14renderTrianglePfii,"ax",@progbits
	.align	128
        .global         _Z14renderTrianglePfii
        .type           _Z14renderTrianglePfii,@function
        .size           _Z14renderTrianglePfii,(.L_x_16 - _Z14renderTrianglePfii)
        .other          _Z14renderTrianglePfii,@"STO_CUDA_ENTRY STV_DEFAULT"
_Z14renderTrianglePfii:
.text._Z14renderTrianglePfii:
[----:B------:R-:W-:Y:S01]  /*0000*/  LDC R1, c[0x0][0x37c] ;  /* 0x0000df00ff017b82 */ /* 0x000fe20000000800 */
[----:B------:R-:W0:Y:S07]  /*0010*/  S2R R3, SR_TID.Y ;  /* 0x0000000000037919 */ /* 0x000e2e0000002200 */
[----:B------:R-:W1:Y:S01]  /*0020*/  LDC R5, c[0x0][0x360] ;  /* 0x0000d800ff057b82 */ /* 0x000e620000000800 */
[----:B------:R-:W2:Y:S01]  /*0030*/  LDCU.64 UR6, c[0x0][0x388] ;  /* 0x00007100ff0677ac */ /* 0x000ea20008000a00 */
[----:B------:R-:W1:Y:S06]  /*0040*/  S2R R0, SR_TID.X ;  /* 0x0000000000007919 */ /* 0x000e6c0000002100 */
[----:B------:R-:W0:Y:S08]  /*0050*/  S2UR UR5, SR_CTAID.Y ;  /* 0x00000000000579c3 */ /* 0x000e300000002600 */
[----:B------:R-:W0:Y:S08]  /*0060*/  LDC R2, c[0x0][0x364] ;  /* 0x0000d900ff027b82 */ /* 0x000e300000000800 */
[----:B------:R-:W1:Y:S01]  /*0070*/  S2UR UR4, SR_CTAID.X ;  /* 0x00000000000479c3 */ /* 0x000e620000002500 */
[----:B0-----:R-:W-:-:S05]  /*0080*/  IMAD R2, R2, UR5, R3 ;  /* 0x0000000502027c24 */ /* 0x001fca000f8e0203 */
[----:B--2---:R-:W-:Y:S01]  /*0090*/  ISETP.GE.AND P0, PT, R2, UR7, PT ;  /* 0x0000000702007c0c */ /* 0x004fe2000bf06270 */
[----:B-1----:R-:W-:-:S05]  /*00a0*/  IMAD R5, R5, UR4, R0 ;  /* 0x0000000405057c24 */ /* 0x002fca000f8e0200 */
[----:B------:R-:W-:-:S13]  /*00b0*/  ISETP.GE.OR P0, PT, R5, UR6, P0 ;  /* 0x0000000605007c0c */ /* 0x000fda0008706670 */
[----:B------:R-:W-:Y:S05]  /*00c0*/  @P0 EXIT ;  /* 0x000000000000094d */ /* 0x000fea0003800000 */
[----:B------:R-:W-:Y:S01]  /*00d0*/  I2FP.F32.S32 R3, UR6 ;  /* 0x0000000600037c45 */ /* 0x000fe20008201400 */
[----:B------:R-:W-:Y:S01]  /*00e0*/  BSSY.RECONVERGENT B0, `(.L_x_0) ;  /* 0x000000d000007945 */ /* 0x000fe20003800200 */
[----:B------:R-:W-:Y:S02]  /*00f0*/  I2FP.F32.S32 R0, R5 ;  /* 0x0000000500007245 */ /* 0x000fe40000201400 */
[----:B------:R-:W0:Y:S08]  /*0100*/  MUFU.RCP R4, R3 ;  /* 0x0000000300047308 */ /* 0x000e300000001000 */
[----:B------:R-:W1:Y:S01]  /*0110*/  FCHK P0, R0, R3 ;  /* 0x0000000300007302 */ /* 0x000e620000000000 */
[----:B0-----:R-:W-:-:S04]  /*0120*/  FFMA R7, -R3, R4, 1 ;  /* 0x3f80000003077423 */ /* 0x001fc80000000104 */
[----:B------:R-:W-:-:S04]  /*0130*/  FFMA R7, R4, R7, R4 ;  /* 0x0000000704077223 */ /* 0x000fc80000000004 */
[----:B------:R-:W-:-:S04]  /*0140*/  FFMA R4, R0, R7, RZ ;  /* 0x0000000700047223 */ /* 0x000fc800000000ff */
[----:B------:R-:W-:-:S04]  /*0150*/  FFMA R6, -R3, R4, R0 ;  /* 0x0000000403067223 */ /* 0x000fc80000000100 */
[----:B------:R-:W-:Y:S01]  /*0160*/  FFMA R9, R7, R6, R4 ;  /* 0x0000000607097223 */ /* 0x000fe20000000004 */
[----:B-1----:R-:W-:Y:S06]  /*0170*/  @!P0 BRA `(.L_x_1) ;  /* 0x00000000000c8947 */ /* 0x002fec0003800000 */
[----:B------:R-:W-:-:S07]  /*0180*/  MOV R4, 0x1a0 ;  /* 0x000001a000047802 */ /* 0x000fce0000000f00 */
[----:B------:R-:W-:Y:S05]  /*0190*/  CALL.REL.NOINC `($__internal_0_$__cuda_sm3x_div_rn_noftz_f32_slowpath) ;  /* 0x0000000000ec7944 */ /* 0x000fea0003c00000 */
[----:B------:R-:W-:-:S07]  /*01a0*/  IMAD.MOV.U32 R9, RZ, RZ, R0 ;  /* 0x000000ffff097224 */ /* 0x000fce00078e0000 */
.L_x_1:
[----:B------:R-:W-:Y:S05]  /*01b0*/  BSYNC.RECONVERGENT B0 ;  /* 0x0000000000007941 */ /* 0x000fea0003800200 */
.L_x_0:
[----:B------:R-:W0:Y:S01]  /*01c0*/  LDCU UR4, c[0x0][0x38c] ;  /* 0x00007180ff0477ac */ /* 0x000e220008000800 */
[----:B------:R-:W-:Y:S01]  /*01d0*/  I2FP.F32.U32 R0, R2 ;  /* 0x0000000200007245 */ /* 0x000fe20000201000 */
[----:B------:R-:W-:Y:S01]  /*01e0*/  IMAD.MOV.U32 R8, RZ, RZ, 0x40000000 ;  /* 0x40000000ff087424 */ /* 0x000fe200078e00ff */
[----:B------:R-:W-:Y:S03]  /*01f0*/  BSSY.RECONVERGENT B0, `(.L_x_2) ;  /* 0x000000e000007945 */ /* 0x000fe60003800200 */
[----:B------:R-:W-:Y:S01]  /*0200*/  FFMA R9, R9, R8, -1 ;  /* 0xbf80000009097423 */ /* 0x000fe20000000008 */
[----:B0-----:R-:W-:-:S04]  /*0210*/  I2FP.F32.U32 R3, UR4 ;  /* 0x0000000400037c45 */ /* 0x001fc80008201000 */
        /* <DEDUP_REMOVED lines=10> */
[----:B------:R-:W-:-:S07]  /*02c0*/  MOV R4, R0 ;  /* 0x0000000000047202 */ /* 0x000fce0000000f00 */
.L_x_3:
[----:B------:R-:W-:Y:S05]  /*02d0*/  BSYNC.RECONVERGENT B0 ;  /* 0x0000000000007941 */ /* 0x000fea0003800200 */
.L_x_2:
[----:B------:R-:W0:Y:S01]  /*02e0*/  LDC.64 R10, c[0x3][0x40] ;  /* 0x00c01000ff0a7b82 */ /* 0x000e220000000a00 */
[----:B------:R-:W1:Y:S01]  /*02f0*/  LDCU.64 UR4, c[0x3][0x20] ;  /* 0x00c00400ff0477ac */ /* 0x000e620008000a00 */
[----:B------:R-:W-:-:S04]  /*0300*/  IMAD.MOV.U32 R3, RZ, RZ, 0x40000000 ;  /* 0x40000000ff037424 */ /* 0x000fc800078e00ff */
[----:B------:R-:W-:Y:S02]  /*0310*/  FFMA R4, R4, R3, -1 ;  /* 0xbf80000004047423 */ /* 0x000fe40000000003 */
[----:B------:R-:W2:Y:S02]  /*0320*/  LDC.64 R6, c[0x3][RZ] ;  /* 0x00c00000ff067b82 */ /* 0x000ea40000000a00 */
[----:B-1----:R-:W-:Y:S01]  /*0330*/  FADD R0, R4, -UR5 ;  /* 0x8000000504007e21 */ /* 0x002fe20008000000 */
[----:B0-----:R-:W-:Y:S01]  /*0340*/  FADD R3, R10, -UR4 ;  /* 0x800000040a037e21 */ /* 0x001fe20008000000 */
[----:B------:R-:W-:-:S03]  /*0350*/  FADD R8, R4, -R11 ;  /* 0x8000000b04087221 */ /* 0x000fc60000000000 */
[----:B------:R-:W-:Y:S01]  /*0360*/  FMUL R13, R0, R3 ;  /* 0x00000003000d7220 */ /* 0x000fe20000400000 */
[----:B------:R-:W-:Y:S01]  /*0370*/  FADD R3, R11, -UR5 ;  /* 0x800000050b037e21 */ /* 0x000fe20008000000 */
[C---:B------:R-:W-:Y:S01]  /*0380*/  FADD R0, R9.reuse, -UR4 ;  /* 0x8000000409007e21 */ /* 0x040fe20008000000 */
[----:B--2---:R-:W-:Y:S01]  /*0390*/  FADD R15, -R10, R6 ;  /* 0x000000060a0f7221 */ /* 0x004fe20000000100 */
[----:B------:R-:W-:Y:S01]  /*03a0*/  FADD R10, R9, -R10 ;  /* 0x8000000a090a7221 */ /* 0x000fe20000000000 */
[--C-:B------:R-:W-:Y:S01]  /*03b0*/  FADD R11, -R11, R7.reuse ;  /* 0x000000070b0b7221 */ /* 0x100fe20000000100 */
[----:B------:R-:W-:Y:S01]  /*03c0*/  FADD R17, -R6, UR4 ;  /* 0x0000000406117e21 */ /* 0x000fe20008000100 */
[----:B------:R-:W-:Y:S01]  /*03d0*/  FMUL R15, R8, R15 ;  /* 0x0000000f080f7220 */ /* 0x000fe20000400000 */
[----:B------:R-:W-:Y:S01]  /*03e0*/  FADD R4, R4, -R7 ;  /* 0x8000000704047221 */ /* 0x000fe20000000000 */
[----:B------:R-:W-:Y:S01]  /*03f0*/  FFMA R0, R0, R3, -R13 ;  /* 0x0000000300007223 */ /* 0x000fe2000000080d */
[----:B------:R-:W-:Y:S01]  /*0400*/  FADD R6, R9, -R6 ;  /* 0x8000000609067221 */ /* 0x000fe20000000000 */
[----:B------:R-:W-:Y:S01]  /*0410*/  FFMA R10, R10, R11, -R15 ;  /* 0x0000000b0a0a7223 */ /* 0x000fe2000000080f */
[----:B------:R-:W-:Y:S01]  /*0420*/  FMUL R17, R4, R17 ;  /* 0x0000001104117220 */ /* 0x000fe20000400000 */
[----:B------:R-:W-:-:S03]  /*0430*/  FADD R7, -R7, UR5 ;  /* 0x0000000507077e21 */ /* 0x000fc60008000100 */
[----:B------:R-:W-:Y:S01]  /*0440*/  FSETP.GE.AND P0, PT, R10, RZ, PT ;  /* 0x000000ff0a00720b */ /* 0x000fe20003f06000 */
[----:B------:R-:W-:-:S03]  /*0450*/  FFMA R6, R6, R7, -R17 ;  /* 0x0000000706067223 */ /* 0x000fc60000000811 */
[----:B------:R-:W-:-:S04]  /*0460*/  FSETP.LTU.OR P0, PT, R0, RZ, !P0 ;  /* 0x000000ff0000720b */ /* 0x000fc80004709400 */
[----:B------:R-:W-:-:S13]  /*0470*/  FSETP.LTU.OR P0, PT, R6, RZ, P0 ;  /* 0x000000ff0600720b */ /* 0x000fda0000709400 */
[----:B------:R-:W-:Y:S05]  /*0480*/  @P0 EXIT ;  /* 0x000000000000094d */ /* 0x000fea0003800000 */
[----:B------:R-:W0:Y:S01]  /*0490*/  LDCU UR6, c[0x0][0x388] ;  /* 0x00007100ff0677ac */ /* 0x000e220008000800 */
[----:B------:R-:W1:Y:S01]  /*04a0*/  LDC.64 R6, c[0x0][0x380] ;  /* 0x0000e000ff067b82 */ /* 0x000e620000000a00 */
[----:B------:R-:W2:Y:S01]  /*04b0*/  LDCU.64 UR4, c[0x0][0x358] ;  /* 0x00006b00ff0477ac */ /* 0x000ea20008000a00 */
[----:B0-----:R-:W-:Y:S02]  /*04c0*/  IMAD R2, R2, UR6, R5 ;  /* 0x0000000602027c24 */ /* 0x001fe4000f8e0205 */
[----:B------:R-:W-:Y:S02]  /*04d0*/  HFMA2 R5, -RZ, RZ, 1.875, 0 ;  /* 0x3f800000ff057431 */ /* 0x000fe400000001ff */
[----:B------:R-:W-:-:S04]  /*04e0*/  IMAD.SHL.U32 R3, R2, 0x4, RZ ;  /* 0x0000000402037824 */ /* 0x000fc800078e00ff */
[----:B-1----:R-:W-:-:S05]  /*04f0*/  IMAD.WIDE R2, R3, 0x4, R6 ;  /* 0x0000000403027825 */ /* 0x002fca00078e0206 */
[----:B--2---:R-:W-:Y:S04]  /*0500*/  STG.E desc[UR4][R2.64], R5 ;  /* 0x0000000502007986 */ /* 0x004fe8000c101904 */
[----:B------:R-:W-:Y:S04]  /*0510*/  STG.E desc[UR4][R2.64+0xc], R5 ;  /* 0x00000c0502007986 */ /* 0x000fe8000c101904 */
[----:B------:R-:W-:Y:S04]  /*0520*/  STG.E desc[UR4][R2.64+0x4], RZ ;  /* 0x000004ff02007986 */ /* 0x000fe8000c101904 */
[----:B------:R-:W-:Y:S01]  /*0530*/  STG.E desc[UR4][R2.64+0x8], RZ ;  /* 0x000008ff02007986 */ /* 0x000fe2000c101904 */
[----:B------:R-:W-:Y:S05]  /*0540*/  EXIT ;  /* 0x000000000000794d */ /* 0x000fea0003800000 */
        .weak           $__internal_0_$__cuda_sm3x_div_rn_noftz_f32_slowpath
        .type           $__internal_0_$__cuda_sm3x_div_rn_noftz_f32_slowpath,@function
        .size           $__internal_0_$__cuda_sm3x_div_rn_noftz_f32_slowpath,(.L_x_16 - $__internal_0_$__cuda_sm3x_div_rn_noftz_f32_slowpath)
$__internal_0_$__cuda_sm3x_div_rn_noftz_f32_slowpath:
[----:B------:R-:W-:Y:S01]  /*0550*/  SHF.R.U32.HI R7, RZ, 0x17, R3 ;  /* 0x00000017ff077819 */ /* 0x000fe20000011603 */
[----:B------:R-:W-:Y:S01]  /*0560*/  BSSY.RECONVERGENT B1, `(.L_x_4) ;  /* 0x0000062000017945 */ /* 0x000fe20003800200 */
[----:B------:R-:W-:Y:S02]  /*0570*/  SHF.R.U32.HI R6, RZ, 0x17, R0 ;  /* 0x00000017ff067819 */ /* 0x000fe40000011600 */
[----:B------:R-:W-:Y:S02]  /*0580*/  LOP3.LUT R12, R7, 0xff, RZ, 0xc0, !PT ;  /* 0x000000ff070c7812 */ /* 0x000fe400078ec0ff */
[----:B------:R-:W-:-:S03]  /*0590*/  LOP3.LUT R10, R6, 0xff, RZ, 0xc0, !PT ;  /* 0x000000ff060a7812 */ /* 0x000fc600078ec0ff */
[----:B------:R-:W-:Y:S02]  /*05a0*/  VIADD R8, R12, 0xffffffff ;  /* 0xffffffff0c087836 */ /* 0x000fe40000000000 */
[----:B------:R-:W-:-:S03]  /*05b0*/  VIADD R7, R10, 0xffffffff ;  /* 0xffffffff0a077836 */ /* 0x000fc60000000000 */
[----:B------:R-:W-:-:S04]  /*05c0*/  ISETP.GT.U32.AND P0, PT, R8, 0xfd, PT ;  /* 0x000000fd0800780c */ /* 0x000fc80003f04070 */
[----:B------:R-:W-:-:S13]  /*05d0*/  ISETP.GT.U32.OR P0, PT, R7, 0xfd, P0 ;  /* 0x000000fd0700780c */ /* 0x000fda0000704470 */
[----:B------:R-:W-:Y:S01]  /*05e0*/  @!P0 MOV R6, RZ ;  /* 0x000000ff00068202 */ /* 0x000fe20000000f00 */
[----:B------:R-:W-:Y:S06]  /*05f0*/  @!P0 BRA `(.L_x_5) ;  /* 0x00000000005c8947 */ /* 0x000fec0003800000 */
[----:B------:R-:W-:Y:S02]  /*0600*/  FSETP.GTU.FTZ.AND P0, PT, |R0|, +INF , PT ;  /* 0x7f8000000000780b */ /* 0x000fe40003f1c200 */
[----:B------:R-:W-:-:S04]  /*0610*/  FSETP.GTU.FTZ.AND P1, PT, |R3|, +INF , PT ;  /* 0x7f8000000300780b */ /* 0x000fc80003f3c200 */
[----:B------:R-:W-:-:S13]  /*0620*/  PLOP3.LUT P0, PT, P0, P1, PT, 0xf8, 0x8f ;  /* 0x00000000008f781c */ /* 0x000fda0000703f70 */
[----:B------:R-:W-:Y:S05]  /*0630*/  @P0 BRA `(.L_x_6) ;  /* 0x00000004004c0947 */ /* 0x000fea0003800000 */
[----:B------:R-:W-:-:S13]  /*0640*/  LOP3.LUT P0, RZ, R3, 0x7fffffff, R0, 0xc8, !PT ;  /* 0x7fffffff03ff7812 */ /* 0x000fda000780c800 */
[----:B------:R-:W-:Y:S05]  /*0650*/  @!P0 BRA `(.L_x_7) ;  /* 0x00000004003c8947 */ /* 0x000fea0003800000 */
[C---:B------:R-:W-:Y:S02]  /*0660*/  FSETP.NEU.FTZ.AND P2, PT, |R0|.reuse, +INF , PT ;  /* 0x7f8000000000780b */ /* 0x040fe40003f5d200 */
[----:B------:R-:W-:Y:S02]  /*0670*/  FSETP.NEU.FTZ.AND P1, PT, |R3|, +INF , PT ;  /* 0x7f8000000300780b */ /* 0x000fe40003f3d200 */
[----:B------:R-:W-:-:S11]  /*0680*/  FSETP.NEU.FTZ.AND P0, PT, |R0|, +INF , PT ;  /* 0x7f8000000000780b */ /* 0x000fd60003f1d200 */
[----:B------:R-:W-:Y:S05]  /*0690*/  @!P1 BRA !P2, `(.L_x_7) ;  /* 0x00000004002c9947 */ /* 0x000fea0005000000 */
[----:B------:R-:W-:-:S04]  /*06a0*/  LOP3.LUT P2, RZ, R0, 0x7fffffff, RZ, 0xc0, !PT ;  /* 0x7fffffff00ff7812 */ /* 0x000fc8000784c0ff */
[----:B------:R-:W-:-:S13]  /*06b0*/  PLOP3.LUT P1, PT, P1, P2, PT, 0x2f, 0xf2 ;  /* 0x0000000000f2781c */ /* 0x000fda0000f24577 */
[----:B------:R-:W-:Y:S05]  /*06c0*/  @P1 BRA `(.L_x_8) ;  /* 0x0000000400181947 */ /* 0x000fea0003800000 */
[----:B------:R-:W-:-:S04]  /*06d0*/  LOP3.LUT P1, RZ, R3, 0x7fffffff, RZ, 0xc0, !PT ;  /* 0x7fffffff03ff7812 */ /* 0x000fc8000782c0ff */
[----:B------:R-:W-:-:S13]  /*06e0*/  PLOP3.LUT P0, PT, P0, P1, PT, 0x2f, 0xf2 ;  /* 0x0000000000f2781c */ /* 0x000fda0000702577 */
[----:B------:R-:W-:Y:S05]  /*06f0*/  @P0 BRA `(.L_x_9) ;  /* 0x0000000400000947 */ /* 0x000fea0003800000 */
[----:B------:R-:W-:Y:S02]  /*0700*/  ISETP.GE.AND P0, PT, R7, RZ, PT ;  /* 0x000000ff0700720c */ /* 0x000fe40003f06270 */
[----:B------:R-:W-:-:S11]  /*0710*/  ISETP.GE.AND P1, PT, R8, RZ, PT ;  /* 0x000000ff0800720c */ /* 0x000fd60003f26270 */
[----:B------:R-:W-:Y:S02]  /*0720*/  @P0 IMAD.MOV.U32 R6, RZ, RZ, RZ ;  /* 0x000000ffff060224 */ /* 0x000fe400078e00ff */
[----:B------:R-:W-:Y:S01]  /*0730*/  @!P0 FFMA R0, R0, 1.84467440737095516160e+19, RZ ;  /* 0x5f80000000008823 */ /* 0x000fe200000000ff */
[----:B------:R-:W-:Y:S02]  /*0740*/  @!P0 IMAD.MOV.U32 R6, RZ, RZ, -0x40 ;  /* 0xffffffc0ff068424 */ /* 0x000fe400078e00ff */
[----:B------:R-:W-:-:S03]  /*0750*/  @!P1 FFMA R3, R3, 1.84467440737095516160e+19, RZ ;  /* 0x5f80000003039823 */ /* 0x000fc600000000ff */
[----:B------:R-:W-:-:S07]  /*0760*/  @!P1 IADD3 R6, PT, PT, R6, 0x40, RZ ;  /* 0x0000004006069810 */ /* 0x000fce0007ffe0ff */
.L_x_5:
[----:B------:R-:W-:Y:S01]  /*0770*/  LEA R8, R12, 0xc0800000, 0x17 ;  /* 0xc08000000c087811 */ /* 0x000fe200078eb8ff */
[----:B------:R-:W-:Y:S04]  /*0780*/  BSSY.RECONVERGENT B2, `(.L_x_10) ;  /* 0x0000036000027945 */ /* 0x000fe80003800200 */
[----:B------:R-:W-:Y:S02]  /*0790*/  IMAD.IADD R8, R3, 0x1, -R8 ;  /* 0x0000000103087824 */ /* 0x000fe400078e0a08 */
[----:B------:R-:W-:Y:S02]  /*07a0*/  VIADD R3, R10, 0xffffff81 ;  /* 0xffffff810a037836 */ /* 0x000fe40000000000 */
[----:B------:R-:W0:Y:S01]  /*07b0*/  MUFU.RCP R7, R8 ;  /* 0x0000000800077308 */ /* 0x000e220000001000 */
[----:B------:R-:W-:Y:S01]  /*07c0*/  FADD.FTZ R11, -R8, -RZ ;  /* 0x800000ff080b7221 */ /* 0x000fe20000010100 */
[----:B------:R-:W-:-:S03]  /*07d0*/  IMAD R0, R3, -0x800000, R0 ;  /* 0xff80000003007824 */ /* 0x000fc600078e0200 */
[----:B0-----:R-:W-:-:S04]  /*07e0*/  FFMA R10, R7, R11, 1 ;  /* 0x3f800000070a7423 */ /* 0x001fc8000000000b */
[----:B------:R-:W-:-:S04]  /*07f0*/  FFMA R14, R7, R10, R7 ;  /* 0x0000000a070e7223 */ /* 0x000fc80000000007 */
[----:B------:R-:W-:-:S04]  /*0800*/  FFMA R7, R0, R14, RZ ;  /* 0x0000000e00077223 */ /* 0x000fc800000000ff */
[----:B------:R-:W-:-:S04]  /*0810*/  FFMA R10, R11, R7, R0 ;  /* 0x000000070b0a7223 */ /* 0x000fc80000000000 */
[----:B------:R-:W-:Y:S01]  /*0820*/  FFMA R13, R14, R10, R7 ;  /* 0x0000000a0e0d7223 */ /* 0x000fe20000000007 */
[----:B------:R-:W-:-:S03]  /*0830*/  IADD3 R7, PT, PT, R3, 0x7f, -R12 ;  /* 0x0000007f03077810 */ /* 0x000fc60007ffe80c */
[----:B------:R-:W-:Y:S01]  /*0840*/  FFMA R10, R11, R13, R0 ;  /* 0x0000000d0b0a7223 */ /* 0x000fe20000000000 */
[----:B------:R-:W-:-:S03]  /*0850*/  IADD3 R7, PT, PT, R7, R6, RZ ;  /* 0x0000000607077210 */ /* 0x000fc60007ffe0ff */
[----:B------:R-:W-:-:S05]  /*0860*/  FFMA R0, R14, R10, R13 ;  /* 0x0000000a0e007223 */ /* 0x000fca000000000d */
[----:B------:R-:W-:-:S04]  /*0870*/  SHF.R.U32.HI R3, RZ, 0x17, R0 ;  /* 0x00000017ff037819 */ /* 0x000fc80000011600 */
[----:B------:R-:W-:-:S05]  /*0880*/  LOP3.LUT R3, R3, 0xff, RZ, 0xc0, !PT ;  /* 0x000000ff03037812 */ /* 0x000fca00078ec0ff */
[----:B------:R-:W-:-:S04]  /*0890*/  IMAD.IADD R11, R3, 0x1, R7 ;  /* 0x00000001030b7824 */ /* 0x000fc800078e0207 */
[----:B------:R-:W-:-:S05]  /*08a0*/  VIADD R3, R11, 0xffffffff ;  /* 0xffffffff0b037836 */ /* 0x000fca0000000000 */
[----:B------:R-:W-:-:S13]  /*08b0*/  ISETP.GE.U32.AND P0, PT, R3, 0xfe, PT ;  /* 0x000000fe0300780c */ /* 0x000fda0003f06070 */
[----:B------:R-:W-:Y:S05]  /*08c0*/  @!P0 BRA `(.L_x_11) ;  /* 0x0000000000808947 */ /* 0x000fea0003800000 */
[----:B------:R-:W-:-:S13]  /*08d0*/  ISETP.GT.AND P0, PT, R11, 0xfe, PT ;  /* 0x000000fe0b00780c */ /* 0x000fda0003f04270 */
[----:B------:R-:W-:Y:S05]  /*08e0*/  @P0 BRA `(.L_x_12) ;  /* 0x00000000006c0947 */ /* 0x000fea0003800000 */
[----:B------:R-:W-:-:S13]  /*08f0*/  ISETP.GE.AND P0, PT, R11, 0x1, PT ;  /* 0x000000010b00780c */ /* 0x000fda0003f06270 */
[----:B------:R-:W-:Y:S05]  /*0900*/  @P0 BRA `(.L_x_13) ;  /* 0x0000000000740947 */ /* 0x000fea0003800000 */
[----:B------:R-:W-:Y:S02]  /*0910*/  ISETP.GE.AND P0, PT, R11, -0x18, PT ;  /* 0xffffffe80b00780c */ /* 0x000fe40003f06270 */
[----:B------:R-:W-:-:S11]  /*0920*/  LOP3.LUT R0, R0, 0x80000000, RZ, 0xc0, !PT ;  /* 0x8000000000007812 */ /* 0x000fd600078ec0ff */
[----:B------:R-:W-:Y:S05]  /*0930*/  @!P0 BRA `(.L_x_13) ;  /* 0x0000000000688947 */ /* 0x000fea0003800000 */
[CCC-:B------:R-:W-:Y:S01]  /*0940*/  FFMA.RZ R3, R14.reuse, R10.reuse, R13.reuse ;  /* 0x0000000a0e037223 */ /* 0x1c0fe2000000c00d */
[C---:B------:R-:W-:Y:S01]  /*0950*/  IADD3 R8, PT, PT, R11.reuse, 0x20, RZ ;  /* 0x000000200b087810 */ /* 0x040fe20007ffe0ff */
[CCC-:B------:R-:W-:Y:S01]  /*0960*/  FFMA.RM R6, R14.reuse, R10.reuse, R13.reuse ;  /* 0x0000000a0e067223 */ /* 0x1c0fe2000000400d */
[----:B------:R-:W-:Y:S02]  /*0970*/  ISETP.NE.AND P2, PT, R11, RZ, PT ;  /* 0x000000ff0b00720c */ /* 0x000fe40003f45270 */
[----:B------:R-:W-:Y:S01]  /*0980*/  LOP3.LUT R7, R3, 0x7fffff, RZ, 0xc0, !PT ;  /* 0x007fffff03077812 */ /* 0x000fe200078ec0ff */
[----:B------:R-:W-:Y:S01]  /*0990*/  FFMA.RP R3, R14, R10, R13 ;  /* 0x0000000a0e037223 */ /* 0x000fe2000000800d */
[----:B------:R-:W-:Y:S01]  /*09a0*/  IMAD.MOV R10, RZ, RZ, -R11 ;  /* 0x000000ffff0a7224 */ /* 0x000fe200078e0a0b */
[----:B------:R-:W-:Y:S02]  /*09b0*/  ISETP.NE.AND P1, PT, R11, RZ, PT ;  /* 0x000000ff0b00720c */ /* 0x000fe40003f25270 */
[----:B------:R-:W-:-:S02]  /*09c0*/  LOP3.LUT R7, R7, 0x800000, RZ, 0xfc, !PT ;  /* 0x0080000007077812 */ /* 0x000fc400078efcff */
[----:B------:R-:W-:Y:S02]  /*09d0*/  FSETP.NEU.FTZ.AND P0, PT, R3, R6, PT ;  /* 0x000000060300720b */ /* 0x000fe40003f1d000 */
[----:B------:R-:W-:Y:S02]  /*09e0*/  SHF.L.U32 R8, R7, R8, RZ ;  /* 0x0000000807087219 */ /* 0x000fe400000006ff */
[----:B------:R-:W-:Y:S02]  /*09f0*/  SEL R6, R10, RZ, P2 ;  /* 0x000000ff0a067207 */ /* 0x000fe40001000000 */
[----:B------:R-:W-:Y:S02]  /*0a00*/  ISETP.NE.AND P1, PT, R8, RZ, P1 ;  /* 0x000000ff0800720c */ /* 0x000fe40000f25270 */
[----:B------:R-:W-:Y:S02]  /*0a10*/  SHF.R.U32.HI R6, RZ, R6, R7 ;  /* 0x00000006ff067219 */ /* 0x000fe40000011607 */
[----:B------:R-:W-:-:S02]  /*0a20*/  PLOP3.LUT P0, PT, P0, P1, PT, 0xf8, 0x8f ;  /* 0x00000000008f781c */ /* 0x000fc40000703f70 */
[----:B------:R-:W-:Y:S02]  /*0a30*/  SHF.R.U32.HI R8, RZ, 0x1, R6 ;  /* 0x00000001ff087819 */ /* 0x000fe40000011606 */
[----:B------:R-:W-:-:S04]  /*0a40*/  SEL R3, RZ, 0x1, !P0 ;  /* 0x00000001ff037807 */ /* 0x000fc80004000000 */
[----:B------:R-:W-:-:S04]  /*0a50*/  LOP3.LUT R3, R3, 0x1, R8, 0xf8, !PT ;  /* 0x0000000103037812 */ /* 0x000fc800078ef808 */
[----:B------:R-:W-:-:S05]  /*0a60*/  LOP3.LUT R3, R3, R6, RZ, 0xc0, !PT ;  /* 0x0000000603037212 */ /* 0x000fca00078ec0ff */
[----:B------:R-:W-:-:S05]  /*0a70*/  IMAD.IADD R3, R8, 0x1, R3 ;  /* 0x0000000108037824 */ /* 0x000fca00078e0203 */
[----:B------:R-:W-:Y:S01]  /*0a80*/  LOP3.LUT R0, R3, R0, RZ, 0xfc, !PT ;  /* 0x0000000003007212 */ /* 0x000fe200078efcff */
[----:B------:R-:W-:Y:S06]  /*0a90*/  BRA `(.L_x_13) ;  /* 0x0000000000107947 */ /* 0x000fec0003800000 */
.L_x_12:
[----:B------:R-:W-:-:S04]  /*0aa0*/  LOP3.LUT R0, R0, 0x80000000, RZ, 0xc0, !PT ;  /* 0x8000000000007812 */ /* 0x000fc800078ec0ff */
[----:B------:R-:W-:Y:S01]  /*0ab0*/  LOP3.LUT R0, R0, 0x7f800000, RZ, 0xfc, !PT ;  /* 0x7f80000000007812 */ /* 0x000fe200078efcff */
[----:B------:R-:W-:Y:S06]  /*0ac0*/  BRA `(.L_x_13) ;  /* 0x0000000000047947 */ /* 0x000fec0003800000 */
.L_x_11:
[----:B------:R-:W-:-:S07]  /*0ad0*/  LEA R0, R7, R0, 0x17 ;  /* 0x0000000007007211 */ /* 0x000fce00078eb8ff */
.L_x_13:
[----:B------:R-:W-:Y:S05]  /*0ae0*/  BSYNC.RECONVERGENT B2 ;  /* 0x0000000000027941 */ /* 0x000fea0003800200 */
.L_x_10:
[----:B------:R-:W-:Y:S05]  /*0af0*/  BRA `(.L_x_14) ;  /* 0x0000000000207947 */ /* 0x000fea0003800000 */
.L_x_9:
[----:B------:R-:W-:-:S04]  /*0b00*/  LOP3.LUT R0, R3, 0x80000000, R0, 0x48, !PT ;  /* 0x8000000003007812 */ /* 0x000fc800078e4800 */
[----:B------:R-:W-:Y:S01]  /*0b10*/  LOP3.LUT R0, R0, 0x7f800000, RZ, 0xfc, !PT ;  /* 0x7f80000000007812 */ /* 0x000fe200078efcff */
[----:B------:R-:W-:Y:S06]  /*0b20*/  BRA `(.L_x_14) ;  /* 0x0000000000147947 */ /* 0x000fec0003800000 */
.L_x_8:
[----:B------:R-:W-:Y:S01]  /*0b30*/  LOP3.LUT R0, R3, 0x80000000, R0, 0x48, !PT ;  /* 0x8000000003007812 */ /* 0x000fe200078e4800 */
[----:B------:R-:W-:Y:S06]  /*0b40*/  BRA `(.L_x_14) ;  /* 0x00000000000c7947 */ /* 0x000fec0003800000 */
.L_x_7:
[----:B------:R-:W0:Y:S01]  /*0b50*/  MUFU.RSQ R0, -QNAN ;  /* 0xffc0000000007908 */ /* 0x000e220000001400 */
[----:B------:R-:W-:Y:S05]  /*0b60*/  BRA `(.L_x_14) ;  /* 0x0000000000047947 */ /* 0x000fea0003800000 */
.L_x_6:
[----:B------:R-:W-:-:S07]  /*0b70*/  FADD.FTZ R0, R0, R3 ;  /* 0x0000000300007221 */ /* 0x000fce0000010000 */
.L_x_14:
[----:B------:R-:W-:Y:S05]  /*0b80*/  BSYNC.RECONVERGENT B1 ;  /* 0x0000000000017941 */ /* 0x000fea0003800200 */
.L_x_4:
[----:B------:R-:W-:Y:S02]  /*0b90*/  HFMA2 R7, -RZ, RZ, 0, 0 ;  /* 0x00000000ff077431 */ /* 0x000fe400000001ff */
[----:B------:R-:W-:-:S04]  /*0ba0*/  IMAD.MOV.U32 R6, RZ, RZ, R4 ;  /* 0x000000ffff067224 */ /* 0x000fc800078e0004 */
[----:B0-----:R-:W-:Y:S05]  /*0bb0*/  RET.REL.NODEC R6 `(_Z14renderTrianglePfii) ;  /* 0xfffffff406107950 */ /* 0x001fea0003c3ffff */
.L_x_15:
[----:B------:R-:W-:-:S00]  /*0bc0*/  BRA `(.L_x_15) ;  /* 0xfffffffc00fc7947 */ /* 0x000fc0000383ffff */
[----:B------:R-:W-:-:S00]  /*0bd0*/  NOP ;  /* 0x0000000000007918 */ /* 0x000fc00000000000 */
        /* <DEDUP_REMOVED lines=10> */
.L_x_16:


//--------------------- .nv.shared.reserved.0     --------------------------
	.section	.nv.shared.reserved.0,"aw",@nobits
	.weak		__nv_reservedSMEM_offset_0_alias
	.size		__nv_reservedSMEM_offset_0_alias, 0, 64
	.other		__nv_reservedSMEM_offset_0_alias,@"STO_CUDA_RESERVED_SHARED STV_DEFAULT"
__nv_reservedSMEM_offset_0_alias:
	.zero		0
	.zero		64


//--------------------- .nv.constant0._Z14renderTrianglePfii --------------------------
	.section	.nv.constant0._Z14renderTrianglePfii,"a",@progbits
	.sectionflags	@""
	.align	4
.nv.constant0._Z14renderTrianglePfii:
	.zero		912


//--------------------- SYMBOLS --------------------------

	.type		.nv.reservedSmem.offset0,@object
	.size		.nv.reservedSmem.offset0,0x4
